	.headerflags	@"EF_CUDA_TEXMODE_UNIFIED EF_CUDA_64BIT_ADDRESS EF_CUDA_ACCELERATORS EF_CUDA_SM90 EF_CUDA_VIRTUAL_SM(EF_CUDA_SM90)"
	.elftype	@"ET_EXEC"


//--------------------- .nv.info                  --------------------------
	.section	.nv.info,"",@"SHT_CUDA_INFO"
	.align	4


	//----- nvinfo : EIATTR_REGCOUNT
	.align		4
        /*0000*/ 	.byte	0x04, 0x2f
        /*0002*/ 	.short	(.L_1 - .L_0)
	.align		4
.L_0:
        /*0004*/ 	.word	index@(triton_poi_fused_3)
        /*0008*/ 	.word	0x0000001e


	//----- nvinfo : EIATTR_MIN_STACK_SIZE
	.align		4
.L_1:
        /*000c*/ 	.byte	0x04, 0x12
        /*000e*/ 	.short	(.L_3 - .L_2)
	.align		4
.L_2:
        /*0010*/ 	.word	index@(triton_poi_fused_3)
        /*0014*/ 	.word	0x00000000


	//----- nvinfo : EIATTR_FRAME_SIZE
	.align		4
.L_3:
        /*0018*/ 	.byte	0x04, 0x11
        /*001a*/ 	.short	(.L_5 - .L_4)
	.align		4
.L_4:
        /*001c*/ 	.word	index@(triton_poi_fused_3)
        /*0020*/ 	.word	0x00000000


	//----- nvinfo : EIATTR_MIN_STACK_SIZE
	.align		4
.L_5:
        /*0024*/ 	.byte	0x04, 0x12
        /*0026*/ 	.short	(.L_7 - .L_6)
	.align		4
.L_6:
        /*0028*/ 	.word	index@(triton_poi_fused_3)
        /*002c*/ 	.word	0x00000000
.L_7:


//--------------------- .nv.info.triton_poi_fused_3 --------------------------
	.section	.nv.info.triton_poi_fused_3,"",@"SHT_CUDA_INFO"
	.sectionflags	@""
	.align	4


	//----- nvinfo : EIATTR_CUDA_API_VERSION
	.align		4
        /*0000*/ 	.byte	0x04, 0x37
        /*0002*/ 	.short	(.L_9 - .L_8)
.L_8:
        /*0004*/ 	.word	0x0000007c


	//----- nvinfo : EIATTR_KPARAM_INFO
	.align		4
.L_9:
        /*0008*/ 	.byte	0x04, 0x17
        /*000a*/ 	.short	(.L_11 - .L_10)
.L_10:
        /*000c*/ 	.word	0x00000000
        /*0010*/ 	.short	0x0003
        /*0012*/ 	.short	0x0014
        /*0014*/ 	.byte	0x00, 0xf0, 0x11, 0x00


	//----- nvinfo : EIATTR_KPARAM_INFO
	.align		4
.L_11:
        /*0018*/ 	.byte	0x04, 0x17
        /*001a*/ 	.short	(.L_13 - .L_12)
.L_12:
        /*001c*/ 	.word	0x00000000
        /*0020*/ 	.short	0x0002
        /*0022*/ 	.short	0x0010
        /*0024*/ 	.byte	0x00, 0xf0, 0x11, 0x00


	//----- nvinfo : EIATTR_KPARAM_INFO
	.align		4
.L_13:
        /*0028*/ 	.byte	0x04, 0x17
        /*002a*/ 	.short	(.L_15 - .L_14)
.L_14:
        /*002c*/ 	.word	0x00000000
        /*0030*/ 	.short	0x0001
        /*0032*/ 	.short	0x0008
        /*0034*/ 	.byte	0x00, 0xf4, 0x21, 0x00


	//----- nvinfo : EIATTR_KPARAM_INFO
	.align		4
.L_15:
        /*0038*/ 	.byte	0x04, 0x17
        /*003a*/ 	.short	(.L_17 - .L_16)
.L_16:
        /*003c*/ 	.word	0x00000000
        /*0040*/ 	.short	0x0000
        /*0042*/ 	.short	0x0000
        /*0044*/ 	.byte	0x00, 0xf4, 0x21, 0x00


	//----- nvinfo : EIATTR_SPARSE_MMA_MASK
	.align		4
.L_17:
        /*0048*/ 	.byte	0x03, 0x50
        /*004a*/ 	.short	0x0000


	//----- nvinfo : EIATTR_MAXREG_COUNT
	.align		4
        /*004c*/ 	.byte	0x03, 0x1b
        /*004e*/ 	.short	0x00ff


	//----- nvinfo : EIATTR_EXIT_INSTR_OFFSETS
	.align		4
        /*0050*/ 	.byte	0x04, 0x1c
        /*0052*/ 	.short	(.L_19 - .L_18)


	//   ....[0]....
.L_18:
        /*0054*/ 	.word	0x000005f0


	//   ....[1]....
        /*0058*/ 	.word	0x00000640


	//----- nvinfo : EIATTR_REQNTID
	.align		4
.L_19:
        /*005c*/ 	.byte	0x04, 0x10
        /*005e*/ 	.short	(.L_21 - .L_20)
.L_20:
        /*0060*/ 	.word	0x00000080
        /*0064*/ 	.word	0x00000001
        /*0068*/ 	.word	0x00000001


	//----- nvinfo : EIATTR_CBANK_PARAM_SIZE
	.align		4
.L_21:
        /*006c*/ 	.byte	0x03, 0x19
        /*006e*/ 	.short	0x0018


	//----- nvinfo : EIATTR_PARAM_CBANK
	.align		4
        /*0070*/ 	.byte	0x04, 0x0a
        /*0072*/ 	.short	(.L_23 - .L_22)
	.align		4
.L_22:
        /*0074*/ 	.word	index@(.nv.constant0.triton_poi_fused_3)
        /*0078*/ 	.short	0x0210
        /*007a*/ 	.short	0x0018


	//----- nvinfo : EIATTR_SW_WAR
	.align		4
.L_23:
        /*007c*/ 	.byte	0x04, 0x36
        /*007e*/ 	.short	(.L_25 - .L_24)
.L_24:
        /*0080*/ 	.word	0x00000008
.L_25:


//--------------------- .nv.callgraph             --------------------------
	.section	.nv.callgraph,"",@"SHT_CUDA_CALLGRAPH"
	.align	4
	.sectionentsize	8
	.align		4
        /*0000*/ 	.word	0x00000000
	.align		4
        /*0004*/ 	.word	0xffffffff
	.align		4
        /*0008*/ 	.word	0x00000000
	.align		4
        /*000c*/ 	.word	0xfffffffe
	.align		4
        /*0010*/ 	.word	0x00000000
	.align		4
        /*0014*/ 	.word	0xfffffffd
	.align		4
        /*0018*/ 	.word	0x00000000
	.align		4
        /*001c*/ 	.word	0xfffffffc


//--------------------- .text.triton_poi_fused_3  --------------------------
	.section	.text.triton_poi_fused_3,"ax",@progbits
	.sectionflags	@"SHF_BARRIERS=1"
	.align	128
        .global         triton_poi_fused_3
        .type           triton_poi_fused_3,@function
        .size           triton_poi_fused_3,(.L_x_1 - triton_poi_fused_3)
        .other          triton_poi_fused_3,@"STO_CUDA_ENTRY STV_DEFAULT"
triton_poi_fused_3:
.text.triton_poi_fused_3:
[----:B------:R-:W0:Y:S01]  /*0000*/  LDC R1, c[0x0][0x28] ;  /* 0x00000a00ff017b82 */ /* 0x000e220000000800 */
[----:B------:R-:W1:Y:S07]  /*0010*/  S2R R0, SR_CTAID.X ;  /* 0x0000000000007919 */ /* 0x000e6e0000002500 */
[----:B------:R-:W2:Y:S01]  /*0020*/  LDC.64 R14, c[0x0][0x210] ;  /* 0x00008400ff0e7b82 */ /* 0x000ea20000000a00 */
[----:B------:R-:W-:Y:S01]  /*0030*/  IMAD.MOV.U32 R19, RZ, RZ, RZ ;  /* 0x000000ffff137224 */ /* 0x000fe200078e00ff */
[----:B------:R-:W-:Y:S01]  /*0040*/  ULDC.64 UR6, c[0x0][0x208] ;  /* 0x0000820000067ab9 */ /* 0x000fe20000000a00 */
[----:B------:R-:W3:Y:S01]  /*0050*/  S2R R21, SR_TID.X ;  /* 0x0000000000157919 */ /* 0x000ee20000002100 */
[----:B------:R-:W4:Y:S01]  /*0060*/  S2R R18, SR_CTAID.Y ;  /* 0x0000000000127919 */ /* 0x000f220000002600 */
[----:B------:R-:W-:-:S02]  /*0070*/  IMAD.MOV.U32 R20, RZ, RZ, RZ ;  /* 0x000000ffff147224 */ /* 0x000fc400078e00ff */
[----:B-1----:R-:W-:Y:S01]  /*0080*/  IMAD.SHL.U32 R0, R0, 0x10, RZ ;  /* 0x0000001000007824 */ /* 0x002fe200078e00ff */
[----:B---3--:R-:W-:-:S04]  /*0090*/  SHF.R.U32.HI R17, RZ, 0x4, R21 ;  /* 0x00000004ff117819 */ /* 0x008fc80000011615 */
[----:B------:R-:W-:Y:S01]  /*00a0*/  LOP3.LUT R6, R0, 0xf, R21, 0xf8, !PT ;  /* 0x0000000f00067812 */ /* 0x000fe200078ef815 */
[----:B----4-:R-:W-:Y:S01]  /*00b0*/  IMAD.SHL.U32 R16, R18, 0x40, RZ ;  /* 0x0000004012107824 */ /* 0x010fe200078e00ff */
[----:B------:R-:W-:Y:S02]  /*00c0*/  SGXT.U32 R17, R17, 0x3 ;  /* 0x000000031111781a */ /* 0x000fe40000000000 */
[----:B------:R-:W-:Y:S02]  /*00d0*/  ISETP.GE.AND P0, PT, R6, 0x9, PT ;  /* 0x000000090600780c */ /* 0x000fe40003f06270 */
[----:B------:R-:W-:Y:S02]  /*00e0*/  LOP3.LUT R2, R16, R17, RZ, 0xfc, !PT ;  /* 0x0000001110027212 */ /* 0x000fe400078efcff */
[----:B------:R-:W-:Y:S02]  /*00f0*/  LOP3.LUT R3, R16, 0x8, R17, 0xfe, !PT ;  /* 0x0000000810037812 */ /* 0x000fe400078efe11 */
[----:B------:R-:W-:Y:S01]  /*0100*/  LOP3.LUT R4, R16, 0x10, R17, 0xfe, !PT ;  /* 0x0000001010047812 */ /* 0x000fe200078efe11 */
[--C-:B------:R-:W-:Y:S01]  /*0110*/  IMAD R27, R2, 0x9, R6.reuse ;  /* 0x00000009021b7824 */ /* 0x100fe200078e0206 */
[----:B------:R-:W-:Y:S01]  /*0120*/  LOP3.LUT R7, R16, 0x18, R17, 0xfe, !PT ;  /* 0x0000001810077812 */ /* 0x000fe200078efe11 */
[--C-:B------:R-:W-:Y:S01]  /*0130*/  IMAD R3, R3, 0x9, R6.reuse ;  /* 0x0000000903037824 */ /* 0x100fe200078e0206 */
[----:B------:R-:W-:Y:S01]  /*0140*/  LOP3.LUT R9, R16, 0x20, R17, 0xfe, !PT ;  /* 0x0000002010097812 */ /* 0x000fe200078efe11 */
[--C-:B------:R-:W-:Y:S01]  /*0150*/  IMAD R5, R4, 0x9, R6.reuse ;  /* 0x0000000904057824 */ /* 0x100fe200078e0206 */
[----:B------:R-:W-:Y:S01]  /*0160*/  LOP3.LUT R11, R16, 0x28, R17, 0xfe, !PT ;  /* 0x00000028100b7812 */ /* 0x000fe200078efe11 */
[----:B------:R-:W-:Y:S01]  /*0170*/  IMAD R7, R7, 0x9, R6 ;  /* 0x0000000907077824 */ /* 0x000fe200078e0206 */
[----:B------:R-:W-:Y:S01]  /*0180*/  LOP3.LUT R13, R16, 0x30, R17, 0xfe, !PT ;  /* 0x00000030100d7812 */ /* 0x000fe200078efe11 */
[----:B--2---:R-:W-:Y:S01]  /*0190*/  IMAD.WIDE R26, R27, 0x4, R14 ;  /* 0x000000041b1a7825 */ /* 0x004fe200078e020e */
[----:B------:R-:W-:-:S03]  /*01a0*/  LOP3.LUT R23, R16, 0x38, R17, 0xfe, !PT ;  /* 0x0000003810177812 */ /* 0x000fc600078efe11 */
[--C-:B------:R-:W-:Y:S01]  /*01b0*/  IMAD R9, R9, 0x9, R6.reuse ;  /* 0x0000000909097824 */ /* 0x100fe200078e0206 */
[----:B------:R1:W2:Y:S01]  /*01c0*/  @!P0 LDG.E.EL R19, desc[UR6][R26.64] ;  /* 0x000000061a138981 */ /* 0x0002a2000c2e1900 */
[--C-:B------:R-:W-:Y:S02]  /*01d0*/  IMAD R11, R11, 0x9, R6.reuse ;  /* 0x000000090b0b7824 */ /* 0x100fe400078e0206 */
[--C-:B------:R-:W-:Y:S02]  /*01e0*/  IMAD R13, R13, 0x9, R6.reuse ;  /* 0x000000090d0d7824 */ /* 0x100fe400078e0206 */
[----:B------:R-:W-:Y:S02]  /*01f0*/  IMAD R23, R23, 0x9, R6 ;  /* 0x0000000917177824 */ /* 0x000fe400078e0206 */
[----:B------:R-:W-:Y:S01]  /*0200*/  IMAD.WIDE R2, R3, 0x4, R14 ;  /* 0x0000000403027825 */ /* 0x000fe200078e020e */
[----:B------:R-:W-:-:S03]  /*0210*/  CS2R R24, SRZ ;  /* 0x0000000000187805 */ /* 0x000fc6000001ff00 */
[--C-:B------:R-:W-:Y:S01]  /*0220*/  IMAD.WIDE R4, R5, 0x4, R14.reuse ;  /* 0x0000000405047825 */ /* 0x100fe200078e020e */
[----:B-1----:R-:W-:Y:S01]  /*0230*/  CS2R R26, SRZ ;  /* 0x00000000001a7805 */ /* 0x002fe2000001ff00 */
[----:B------:R1:W3:Y:S02]  /*0240*/  @!P0 LDG.E.EL R20, desc[UR6][R2.64] ;  /* 0x0000000602148981 */ /* 0x0002e4000c2e1900 */
[----:B------:R-:W-:-:S04]  /*0250*/  IMAD.WIDE R6, R7, 0x4, R14 ;  /* 0x0000000407067825 */ /* 0x000fc800078e020e */
[--C-:B------:R-:W-:Y:S01]  /*0260*/  IMAD.WIDE R8, R9, 0x4, R14.reuse ;  /* 0x0000000409087825 */ /* 0x100fe200078e020e */
[----:B------:R-:W4:Y:S03]  /*0270*/  @!P0 LDG.E.EL R24, desc[UR6][R6.64] ;  /* 0x0000000606188981 */ /* 0x000f26000c2e1900 */
[----:B------:R-:W-:-:S04]  /*0280*/  IMAD.WIDE R10, R11, 0x4, R14 ;  /* 0x000000040b0a7825 */ /* 0x000fc800078e020e */
[--C-:B------:R-:W-:Y:S01]  /*0290*/  IMAD.WIDE R12, R13, 0x4, R14.reuse ;  /* 0x000000040d0c7825 */ /* 0x100fe200078e020e */
[----:B------:R-:W5:Y:S03]  /*02a0*/  @!P0 LDG.E.EL R25, desc[UR6][R10.64] ;  /* 0x000000060a198981 */ /* 0x000f66000c2e1900 */
[----:B------:R-:W-:Y:S01]  /*02b0*/  IMAD.WIDE R14, R23, 0x4, R14 ;  /* 0x00000004170e7825 */ /* 0x000fe200078e020e */
[----:B------:R1:W5:Y:S03]  /*02c0*/  @!P0 LDG.E.EL R27, desc[UR6][R12.64] ;  /* 0x000000060c1b8981 */ /* 0x000366000c2e1900 */
[----:B------:R-:W-:Y:S01]  /*02d0*/  IMAD.MOV.U32 R22, RZ, RZ, RZ ;  /* 0x000000ffff167224 */ /* 0x000fe200078e00ff */
[----:B------:R-:W5:Y:S01]  /*02e0*/  @!P0 LDG.E.EL R26, desc[UR6][R14.64] ;  /* 0x000000060e1a8981 */ /* 0x000f62000c2e1900 */
[----:B------:R-:W-:-:S04]  /*02f0*/  IMAD.MOV.U32 R23, RZ, RZ, RZ ;  /* 0x000000ffff177224 */ /* 0x000fc800078e00ff */
[----:B------:R-:W5:Y:S04]  /*0300*/  @!P0 LDG.E.EL R22, desc[UR6][R4.64] ;  /* 0x0000000604168981 */ /* 0x000f68000c2e1900 */
[----:B------:R1:W5:Y:S01]  /*0310*/  @!P0 LDG.E.EL R23, desc[UR6][R8.64] ;  /* 0x0000000608178981 */ /* 0x000362000c2e1900 */
[----:B------:R-:W1:Y:S02]  /*0320*/  S2UR UR5, SR_CgaCtaId ;  /* 0x00000000000579c3 */ /* 0x000e640000008800 */
[----:B-1----:R-:W-:Y:S01]  /*0330*/  IMAD.SHL.U32 R2, R21, 0x40, RZ ;  /* 0x0000004015027824 */ /* 0x002fe200078e00ff */
[----:B------:R-:W-:-:S04]  /*0340*/  UMOV UR4, 0x400 ;  /* 0x0000040000047882 */ /* 0x000fc80000000000 */
[----:B------:R-:W-:-:S04]  /*0350*/  LOP3.LUT R2, R2, 0x3c0, RZ, 0xc0, !PT ;  /* 0x000003c002027812 */ /* 0x000fc800078ec0ff */
[----:B------:R-:W-:-:S04]  /*0360*/  LOP3.LUT R3, R2, R17, RZ, 0xfc, !PT ;  /* 0x0000001102037212 */ /* 0x000fc800078efcff */
[----:B------:R-:W-:Y:S01]  /*0370*/  LEA.HI R3, R2, R3, RZ, 0x1c ;  /* 0x0000000302037211 */ /* 0x000fe200078fe0ff */
[----:B0-----:R-:W-:-:S06]  /*0380*/  UPRMT UR4, UR5, 0x654, UR4 ;  /* 0x0000065405047896 */ /* 0x001fcc0008000004 */
[----:B------:R-:W-:Y:S02]  /*0390*/  LEA R12, R3, UR4, 0x2 ;  /* 0x00000004030c7c11 */ /* 0x000fe4000f8e10ff */
[----:B------:R-:W-:Y:S01]  /*03a0*/  SHF.R.U32.HI R2, RZ, 0x2, R21 ;  /* 0x00000002ff027819 */ /* 0x000fe20000011615 */
[----:B------:R-:W-:-:S03]  /*03b0*/  IMAD.SHL.U32 R21, R21, 0x4, RZ ;  /* 0x0000000415157824 */ /* 0x000fc600078e00ff */
[----:B------:R-:W-:Y:S02]  /*03c0*/  LOP3.LUT R3, R2, 0x1c, RZ, 0xc0, !PT ;  /* 0x0000001c02037812 */ /* 0x000fe400078ec0ff */
[----:B------:R-:W-:-:S05]  /*03d0*/  LOP3.LUT R8, R21, 0x1fc, RZ, 0xc0, !PT ;  /* 0x000001fc15087812 */ /* 0x000fca00078ec0ff */
[----:B------:R-:W-:-:S05]  /*03e0*/  IMAD.IADD R3, R8, 0x1, R3 ;  /* 0x0000000108037824 */ /* 0x000fca00078e0203 */
[----:B------:R-:W-:Y:S02]  /*03f0*/  LEA R4, R3, UR4, 0x2 ;  /* 0x0000000403047c11 */ /* 0x000fe4000f8e10ff */
[----:B------:R-:W-:Y:S02]  /*0400*/  SHF.R.S32.HI R3, RZ, 0x19, R18 ;  /* 0x00000019ff037819 */ /* 0x000fe40000011412 */
[----:B------:R-:W-:Y:S02]  /*0410*/  LOP3.LUT R16, R16, 0x3c, R21, 0xf8, !PT ;  /* 0x0000003c10107812 */ /* 0x000fe400078ef815 */
[----:B------:R-:W-:-:S04]  /*0420*/  SGXT R3, R3, 0x1 ;  /* 0x000000010303781a */ /* 0x000fc80000000200 */
[----:B------:R-:W-:Y:S02]  /*0430*/  LEA.HI R9, R3, R16, RZ, 0x6 ;  /* 0x0000001003097211 */ /* 0x000fe400078f30ff */
[----:B------:R-:W0:Y:S02]  /*0440*/  LDC.64 R2, c[0x0][0x218] ;  /* 0x00008600ff027b82 */ /* 0x000e240000000a00 */
[----:B------:R-:W-:Y:S02]  /*0450*/  LOP3.LUT R11, R9, 0xffffffc0, RZ, 0xc0, !PT ;  /* 0xffffffc0090b7812 */ /* 0x000fe400078ec0ff */
[----:B------:R-:W-:Y:S02]  /*0460*/  SHF.R.S32.HI R10, RZ, 0x6, R9 ;  /* 0x00000006ff0a7819 */ /* 0x000fe40000011409 */
[----:B------:R-:W-:Y:S01]  /*0470*/  LOP3.LUT R9, R0, R17, RZ, 0xfc, !PT ;  /* 0x0000001100097212 */ /* 0x000fe200078efcff */
[----:B------:R-:W-:Y:S01]  /*0480*/  IMAD.IADD R11, R16, 0x1, -R11 ;  /* 0x00000001100b7824 */ /* 0x000fe200078e0a0b */
[----:B------:R-:W-:-:S02]  /*0490*/  LOP3.LUT R0, R0, 0x8, R17, 0xfe, !PT ;  /* 0x0000000800007812 */ /* 0x000fc400078efe11 */
[----:B------:R-:W-:Y:S01]  /*04a0*/  ISETP.GE.AND P1, PT, R9, 0x9, PT ;  /* 0x000000090900780c */ /* 0x000fe20003f26270 */
[----:B------:R-:W-:Y:S01]  /*04b0*/  IMAD R10, R10, 0x240, R11 ;  /* 0x000002400a0a7824 */ /* 0x000fe200078e020b */
[----:B------:R-:W-:-:S03]  /*04c0*/  ISETP.GE.AND P0, PT, R0, 0x9, PT ;  /* 0x000000090000780c */ /* 0x000fc60003f06270 */
[----:B------:R-:W-:Y:S01]  /*04d0*/  IMAD R9, R9, 0x40, R10 ;  /* 0x0000004009097824 */ /* 0x000fe200078e020a */
[----:B--2---:R-:W-:Y:S04]  /*04e0*/  STS [R12], R19 ;  /* 0x000000130c007388 */ /* 0x004fe80000000800 */
[----:B---3--:R-:W-:Y:S04]  /*04f0*/  STS [R12+0x20], R20 ;  /* 0x000020140c007388 */ /* 0x008fe80000000800 */
[----:B----4-:R-:W-:Y:S04]  /*0500*/  STS [R12+0x60], R24 ;  /* 0x000060180c007388 */ /* 0x010fe80000000800 */
[----:B-----5:R-:W-:Y:S04]  /*0510*/  STS [R12+0xa0], R25 ;  /* 0x0000a0190c007388 */ /* 0x020fe80000000800 */
[----:B------:R-:W-:Y:S04]  /*0520*/  STS [R12+0xc0], R27 ;  /* 0x0000c01b0c007388 */ /* 0x000fe80000000800 */
[----:B------:R-:W-:Y:S04]  /*0530*/  STS [R12+0xe0], R26 ;  /* 0x0000e01a0c007388 */ /* 0x000fe80000000800 */
[----:B------:R-:W-:Y:S04]  /*0540*/  STS [R12+0x40], R22 ;  /* 0x000040160c007388 */ /* 0x000fe80000000800 */
[----:B------:R1:W-:Y:S01]  /*0550*/  STS [R12+0x80], R23 ;  /* 0x000080170c007388 */ /* 0x0003e20000000800 */
[----:B------:R-:W-:Y:S06]  /*0560*/  BAR.SYNC.DEFER_BLOCKING 0x0 ;  /* 0x0000000000007b1d */ /* 0x000fec0000010000 */
[----:B------:R-:W2:Y:S01]  /*0570*/  LDS.128 R4, [R4] ;  /* 0x0000000004047984 */ /* 0x000ea20000000c00 */
[----:B-1----:R-:W-:-:S04]  /*0580*/  LOP3.LUT R12, R8, 0x200, RZ, 0xfc, !PT ;  /* 0x00000200080c7812 */ /* 0x002fc800078efcff */
[----:B------:R-:W-:-:S04]  /*0590*/  SHF.R.U32.HI R12, RZ, 0x4, R12 ;  /* 0x00000004ff0c7819 */ /* 0x000fc8000001160c */
[----:B------:R-:W-:-:S05]  /*05a0*/  LOP3.LUT R11, R12, 0x3c, RZ, 0xc0, !PT ;  /* 0x0000003c0c0b7812 */ /* 0x000fca00078ec0ff */
[----:B------:R-:W-:Y:S02]  /*05b0*/  IMAD.IADD R11, R8, 0x1, R11 ;  /* 0x00000001080b7824 */ /* 0x000fe400078e020b */
[----:B0-----:R-:W-:-:S03]  /*05c0*/  IMAD.WIDE R8, R9, 0x4, R2 ;  /* 0x0000000409087825 */ /* 0x001fc600078e0202 */
[----:B------:R-:W-:Y:S02]  /*05d0*/  LEA R11, R11, UR4, 0x2 ;  /* 0x000000040b0b7c11 */ /* 0x000fe4000f8e10ff */
[----:B--2---:R0:W-:Y:S02]  /*05e0*/  @!P1 STG.E.128 desc[UR6][R8.64], R4 ;  /* 0x0000000408009986 */ /* 0x0041e4000c101d06 */
[----:B0-----:R-:W-:Y:S05]  /*05f0*/  @P0 EXIT ;  /* 0x000000000000094d */ /* 0x001fea0003800000 */
[----:B------:R-:W1:Y:S01]  /*0600*/  LDS.128 R12, [R11+0x800] ;  /* 0x000800000b0c7984 */ /* 0x000e620000000c00 */
[----:B0-----:R-:W-:-:S04]  /*0610*/  IMAD R5, R0, 0x40, R10 ;  /* 0x0000004000057824 */ /* 0x001fc800078e020a */
[----:B------:R-:W-:-:S05]  /*0620*/  IMAD.WIDE R2, R5, 0x4, R2 ;  /* 0x0000000405027825 */ /* 0x000fca00078e0202 */
[----:B-1----:R-:W-:Y:S01]  /*0630*/  STG.E.128 desc[UR6][R2.64], R12 ;  /* 0x0000000c02007986 */ /* 0x002fe2000c101d06 */
[----:B------:R-:W-:Y:S05]  /*0640*/  EXIT ;  /* 0x000000000000794d */ /* 0x000fea0003800000 */
.L_x_0:
[----:B------:R-:W-:-:S00]  /*0650*/  BRA `(.L_x_0) ;  /* 0xfffffffc00fc7947 */ /* 0x000fc0000383ffff */
[----:B------:R-:W-:-:S00]  /*0660*/  NOP ;  /* 0x0000000000007918 */ /* 0x000fc00000000000 */
        /* <DEDUP_REMOVED lines=9> */
.L_x_1:


//--------------------- .nv.shared.triton_poi_fused_3 --------------------------
	.section	.nv.shared.triton_poi_fused_3,"aw",@nobits
	.sectionflags	@""
	.align	16
	.zero		1024


//--------------------- .nv.constant0.triton_poi_fused_3 --------------------------
	.section	.nv.constant0.triton_poi_fused_3,"a",@progbits
	.sectionflags	@""
	.align	4
.nv.constant0.triton_poi_fused_3:
	.zero		552
